//
// Generated by NVIDIA NVVM Compiler
//
// Compiler Build ID: CL-36424714
// Cuda compilation tools, release 13.0, V13.0.88
// Based on NVVM 20.0.0
//

.version 9.0
.target sm_100
.address_size 64

	// .globl	_Z9vectorAddPdS_S_i
.extern .func  (.param .b32 func_retval0) vprintf
(
	.param .b64 vprintf_param_0,
	.param .b64 vprintf_param_1
)
;
.global .align 1 .b8 $str[4] = {37, 102, 10};

.visible .entry _Z9vectorAddPdS_S_i(
	.param .u64 .ptr .align 1 _Z9vectorAddPdS_S_i_param_0,
	.param .u64 .ptr .align 1 _Z9vectorAddPdS_S_i_param_1,
	.param .u64 .ptr .align 1 _Z9vectorAddPdS_S_i_param_2,
	.param .u32 _Z9vectorAddPdS_S_i_param_3
)
{
	.local .align 8 .b8 	__local_depot0[8];
	.reg .b64 	%SP;
	.reg .b64 	%SPL;
	.reg .pred 	%p<5>;
	.reg .b32 	%r<17>;
	.reg .b64 	%rd<16>;
	.reg .b64 	%fd<25>;

	mov.u64 	%SPL, __local_depot0;
	cvta.local.u64 	%SP, %SPL;
	ld.param.u64 	%rd8, [_Z9vectorAddPdS_S_i_param_0];
	ld.param.u64 	%rd9, [_Z9vectorAddPdS_S_i_param_1];
	ld.param.u64 	%rd10, [_Z9vectorAddPdS_S_i_param_2];
	ld.param.u32 	%r8, [_Z9vectorAddPdS_S_i_param_3];
	mov.u32 	%r9, %ctaid.x;
	mov.u32 	%r1, %ntid.x;
	mov.u32 	%r10, %tid.x;
	mad.lo.s32 	%r15, %r9, %r1, %r10;
	setp.ge.s32 	%p1, %r15, %r8;
	@%p1 bra 	$L__BB0_7;
	mov.u32 	%r11, %nctaid.x;
	mul.lo.s32 	%r3, %r1, %r11;
	add.u64 	%rd11, %SP, 0;
	add.u64 	%rd1, %SPL, 0;
	cvta.to.global.u64 	%rd2, %rd10;
	cvta.to.global.u64 	%rd3, %rd8;
	cvta.to.global.u64 	%rd4, %rd9;
	mov.u64 	%rd13, $str;
$L__BB0_2:
	mul.wide.s32 	%rd12, %r15, 8;
	add.s64 	%rd5, %rd3, %rd12;
	add.s64 	%rd6, %rd4, %rd12;
	add.s64 	%rd7, %rd2, %rd12;
	mov.b32 	%r16, 0;
$L__BB0_3:
	ld.global.f64 	%fd2, [%rd5];
	ld.global.f64 	%fd3, [%rd6];
	add.f64 	%fd4, %fd2, %fd3;
	st.global.f64 	[%rd7], %fd4;
	ld.global.f64 	%fd5, [%rd5];
	ld.global.f64 	%fd6, [%rd6];
	add.f64 	%fd7, %fd5, %fd6;
	st.global.f64 	[%rd7], %fd7;
	ld.global.f64 	%fd8, [%rd5];
	ld.global.f64 	%fd9, [%rd6];
	add.f64 	%fd10, %fd8, %fd9;
	st.global.f64 	[%rd7], %fd10;
	ld.global.f64 	%fd11, [%rd5];
	ld.global.f64 	%fd12, [%rd6];
	add.f64 	%fd13, %fd11, %fd12;
	st.global.f64 	[%rd7], %fd13;
	ld.global.f64 	%fd14, [%rd5];
	ld.global.f64 	%fd15, [%rd6];
	add.f64 	%fd16, %fd14, %fd15;
	st.global.f64 	[%rd7], %fd16;
	ld.global.f64 	%fd17, [%rd5];
	ld.global.f64 	%fd18, [%rd6];
	add.f64 	%fd19, %fd17, %fd18;
	st.global.f64 	[%rd7], %fd19;
	ld.global.f64 	%fd20, [%rd5];
	ld.global.f64 	%fd21, [%rd6];
	add.f64 	%fd22, %fd20, %fd21;
	st.global.f64 	[%rd7], %fd22;
	ld.global.f64 	%fd23, [%rd5];
	ld.global.f64 	%fd24, [%rd6];
	add.f64 	%fd1, %fd23, %fd24;
	st.global.f64 	[%rd7], %fd1;
	add.s32 	%r16, %r16, 8;
	setp.ne.s32 	%p2, %r16, 1000;
	@%p2 bra 	$L__BB0_3;
	setp.leu.f64 	%p3, %fd1, 0d4190000000000000;
	@%p3 bra 	$L__BB0_6;
	st.local.f64 	[%rd1], %fd1;
	cvta.global.u64 	%rd14, %rd13;
	{ // callseq 0, 0
	.param .b64 param0;
	st.param.b64 	[param0], %rd14;
	.param .b64 param1;
	st.param.b64 	[param1], %rd11;
	.param .b32 retval0;
	call.uni (retval0), 
	vprintf, 
	(
	param0, 
	param1
	);
	ld.param.b32 	%r13, [retval0];
	} // callseq 0
$L__BB0_6:
	add.s32 	%r15, %r15, %r3;
	setp.lt.s32 	%p4, %r15, %r8;
	@%p4 bra 	$L__BB0_2;
$L__BB0_7:
	ret;

}


// ===== COMPILED SASS (sm_100) =====

	.target	sm_100

	.elftype	@"ET_EXEC"


//--------------------- .note.nv.tkinfo           --------------------------
	.section	.note.nv.tkinfo,"",@"SHT_NOTE"
	.sectionflags	@"SHF_NOTE_NV_TKINFO"
	.tkinfo
        /*0018*/ 	.word	0x00000002
        /*0030*/ 	.string	""
        /*0030*/ 	.string	"ptxas"
        /*0030*/ 	.string	"Cuda compilation tools, release 13.0, V13.0.88"
        /*0030*/ 	.string	"Build cuda_13.0.r13.0/compiler.36424714_0"
        /*0030*/ 	.string	"-arch sm_100 -m 64 "



//--------------------- .note.nv.cuinfo           --------------------------
	.section	.note.nv.cuinfo,"",@"SHT_NOTE"
	.sectionflags	@"SHF_NOTE_NV_CUINFO"
        /*0018*/ 	.short	0x0002
        /*001a*/ 	.short	0x0064
        /*001c*/ 	.short	0x0082
	.zero		2


//--------------------- .nv.info                  --------------------------
	.section	.nv.info,"",@"SHT_CUDA_INFO"
	.align	4


	//----- nvinfo : EIATTR_REGCOUNT
	.align		4
        /*0000*/ 	.byte	0x04, 0x2f
        /*0002*/ 	.short	(.L_2 - .L_1)
	.align		4
.L_1:
        /*0004*/ 	.word	index@(_Z9vectorAddPdS_S_i)
        /*0008*/ 	.word	0x0000001c


	//----- nvinfo : EIATTR_FRAME_SIZE
	.align		4
.L_2:
        /*000c*/ 	.byte	0x04, 0x11
        /*000e*/ 	.short	(.L_4 - .L_3)
	.align		4
.L_3:
        /*0010*/ 	.word	index@(_Z9vectorAddPdS_S_i)
        /*0014*/ 	.word	0x00000008


	//----- nvinfo : EIATTR_MIN_STACK_SIZE
	.align		4
.L_4:
        /*0018*/ 	.byte	0x04, 0x12
        /*001a*/ 	.short	(.L_6 - .L_5)
	.align		4
.L_5:
        /*001c*/ 	.word	index@(_Z9vectorAddPdS_S_i)
        /*0020*/ 	.word	0x00000008
.L_6:


//--------------------- .nv.compat                --------------------------
	.section	.nv.compat,"",@"SHT_CUDA_COMPAT_INFO"
	.align	4
        /*0000*/ 	.byte	0x02, 0x09, 0x00, 0x00, 0x02, 0x02, 0x01, 0x00, 0x02, 0x05, 0x05, 0x00, 0x03, 0x07, 0x01, 0x01
        /*0010*/ 	.byte	0x02, 0x03, 0x00, 0x00, 0x02, 0x06, 0x01, 0x00, 0x04, 0x0b, 0x08, 0x00, 0x01, 0x00, 0x00, 0x00
        /*0020*/ 	.byte	0x00, 0x00, 0x00, 0x00


//--------------------- .nv.info._Z9vectorAddPdS_S_i --------------------------
	.section	.nv.info._Z9vectorAddPdS_S_i,"",@"SHT_CUDA_INFO"
	.sectionflags	@""
	.align	4


	//----- nvinfo : EIATTR_CUDA_API_VERSION
	.align		4
        /*0000*/ 	.byte	0x04, 0x37
        /*0002*/ 	.short	(.L_8 - .L_7)
.L_7:
        /*0004*/ 	.word	0x00000082


	//----- nvinfo : EIATTR_KPARAM_INFO
	.align		4
.L_8:
        /*0008*/ 	.byte	0x04, 0x17
        /*000a*/ 	.short	(.L_10 - .L_9)
.L_9:
        /*000c*/ 	.word	0x00000000
        /*0010*/ 	.short	0x0003
        /*0012*/ 	.short	0x0018
        /*0014*/ 	.byte	0x00, 0xf0, 0x11, 0x00


	//----- nvinfo : EIATTR_KPARAM_INFO
	.align		4
.L_10:
        /*0018*/ 	.byte	0x04, 0x17
        /*001a*/ 	.short	(.L_12 - .L_11)
.L_11:
        /*001c*/ 	.word	0x00000000
        /*0020*/ 	.short	0x0002
        /*0022*/ 	.short	0x0010
        /*0024*/ 	.byte	0x00, 0xf5, 0x21, 0x00


	//----- nvinfo : EIATTR_KPARAM_INFO
	.align		4
.L_12:
        /*0028*/ 	.byte	0x04, 0x17
        /*002a*/ 	.short	(.L_14 - .L_13)
.L_13:
        /*002c*/ 	.word	0x00000000
        /*0030*/ 	.short	0x0001
        /*0032*/ 	.short	0x0008
        /*0034*/ 	.byte	0x00, 0xf5, 0x21, 0x00


	//----- nvinfo : EIATTR_KPARAM_INFO
	.align		4
.L_14:
        /*0038*/ 	.byte	0x04, 0x17
        /*003a*/ 	.short	(.L_16 - .L_15)
.L_15:
        /*003c*/ 	.word	0x00000000
        /*0040*/ 	.short	0x0000
        /*0042*/ 	.short	0x0000
        /*0044*/ 	.byte	0x00, 0xf5, 0x21, 0x00


	//----- nvinfo : EIATTR_SPARSE_MMA_MASK
	.align		4
.L_16:
        /*0048*/ 	.byte	0x03, 0x50
        /*004a*/ 	.short	0x0000


	//----- nvinfo : EIATTR_MAXREG_COUNT
	.align		4
        /*004c*/ 	.byte	0x03, 0x1b
        /*004e*/ 	.short	0x00ff


	//----- nvinfo : EIATTR_EXTERNS
	.align		4
        /*0050*/ 	.byte	0x04, 0x0f
        /*0052*/ 	.short	(.L_18 - .L_17)


	//   ....[0]....
	.align		4
.L_17:
        /*0054*/ 	.word	index@(vprintf)


	//----- nvinfo : EIATTR_MERCURY_ISA_VERSION
	.align		4
.L_18:
        /*0058*/ 	.byte	0x03, 0x5f
        /*005a*/ 	.short	0x0101


	//----- nvinfo : EIATTR_VRC_CTA_INIT_COUNT
	.align		4
        /*005c*/ 	.byte	0x02, 0x4a
	.zero		1
	.zero		1


	//----- nvinfo : EIATTR_SYSCALL_OFFSETS
	.align		4
        /*0060*/ 	.byte	0x04, 0x46
        /*0062*/ 	.short	(.L_20 - .L_19)


	//   ....[0]....
.L_19:
        /*0064*/ 	.word	0x00000cc0


	//----- nvinfo : EIATTR_EXIT_INSTR_OFFSETS
	.align		4
.L_20:
        /*0068*/ 	.byte	0x04, 0x1c
        /*006a*/ 	.short	(.L_22 - .L_21)


	//   ....[0]....
.L_21:
        /*006c*/ 	.word	0x000000c0


	//   ....[1]....
        /*0070*/ 	.word	0x00000d00


	//----- nvinfo : EIATTR_CRS_STACK_SIZE
	.align		4
.L_22:
        /*0074*/ 	.byte	0x04, 0x1e
        /*0076*/ 	.short	(.L_24 - .L_23)
.L_23:
        /*0078*/ 	.word	0x00000000


	//----- nvinfo : EIATTR_CBANK_PARAM_SIZE
	.align		4
.L_24:
        /*007c*/ 	.byte	0x03, 0x19
        /*007e*/ 	.short	0x001c


	//----- nvinfo : EIATTR_PARAM_CBANK
	.align		4
        /*0080*/ 	.byte	0x04, 0x0a
        /*0082*/ 	.short	(.L_26 - .L_25)
	.align		4
.L_25:
        /*0084*/ 	.word	index@(.nv.constant0._Z9vectorAddPdS_S_i)
        /*0088*/ 	.short	0x0380
        /*008a*/ 	.short	0x001c


	//----- nvinfo : EIATTR_SW_WAR
	.align		4
.L_26:
        /*008c*/ 	.byte	0x04, 0x36
        /*008e*/ 	.short	(.L_28 - .L_27)
.L_27:
        /*0090*/ 	.word	0x00000008
.L_28:


//--------------------- .nv.callgraph             --------------------------
	.section	.nv.callgraph,"",@"SHT_CUDA_CALLGRAPH"
	.align	4
	.sectionentsize	8
	.align		4
        /*0000*/ 	.word	0x00000000
	.align		4
        /*0004*/ 	.word	0xffffffff
	.align		4
        /*0008*/ 	.word	index@(_Z9vectorAddPdS_S_i)
	.align		4
        /*000c*/ 	.word	index@(vprintf)
	.align		4
        /*0010*/ 	.word	0x00000000
	.align		4
        /*0014*/ 	.word	0xfffffffe
	.align		4
        /*0018*/ 	.word	0x00000000
	.align		4
        /*001c*/ 	.word	0xfffffffd
	.align		4
        /*0020*/ 	.word	0x00000000
	.align		4
        /*0024*/ 	.word	0xfffffffc


//--------------------- .nv.constant4             --------------------------
	.section	.nv.constant4,"a",@progbits
	.align	8
	.align		8
.nv.constant4:
        /*0000*/ 	.dword	vprintf
	.align		8
        /*0008*/ 	.dword	$str


//--------------------- .text._Z9vectorAddPdS_S_i --------------------------
	.section	.text._Z9vectorAddPdS_S_i,"ax",@progbits
	.align	128
        .global         _Z9vectorAddPdS_S_i
        .type           _Z9vectorAddPdS_S_i,@function
        .size           _Z9vectorAddPdS_S_i,(.L_x_6 - _Z9vectorAddPdS_S_i)
        .other          _Z9vectorAddPdS_S_i,@"STO_CUDA_ENTRY STV_DEFAULT"
_Z9vectorAddPdS_S_i:
.text._Z9vectorAddPdS_S_i:
[----:B------:R-:W0:Y:S01]  /*0000*/  LDC R1, c[0x0][0x37c] ;  /* 0x0000df00ff017b82 */ /* 0x000e220000000800 */
[----:B------:R-:W1:Y:S01]  /*0010*/  S2R R18, SR_TID.X ;  /* 0x0000000000127919 */ /* 0x000e620000002100 */
[----:B------:R-:W2:Y:S06]  /*0020*/  LDCU UR5, c[0x0][0x2fc] ;  /* 0x00005f80ff0577ac */ /* 0x000eac0008000800 */
[----:B------:R-:W1:Y:S01]  /*0030*/  S2UR UR6, SR_CTAID.X ;  /* 0x00000000000679c3 */ /* 0x000e620000002500 */
[----:B0-----:R-:W-:Y:S01]  /*0040*/  VIADD R1, R1, 0xfffffff8 ;  /* 0xfffffff801017836 */ /* 0x001fe20000000000 */
[----:B------:R-:W0:Y:S01]  /*0050*/  LDCU UR7, c[0x0][0x398] ;  /* 0x00007300ff0777ac */ /* 0x000e220008000800 */
[----:B------:R-:W3:Y:S05]  /*0060*/  LDCU UR4, c[0x0][0x2f8] ;  /* 0x00005f00ff0477ac */ /* 0x000eea0008000800 */
[----:B------:R-:W1:Y:S01]  /*0070*/  LDC R17, c[0x0][0x360] ;  /* 0x0000d800ff117b82 */ /* 0x000e620000000800 */
[----:B---3--:R-:W-:-:S05]  /*0080*/  IADD3 R16, P1, PT, R1, UR4, RZ ;  /* 0x0000000401107c10 */ /* 0x008fca000ff3e0ff */
[----:B--2---:R-:W-:Y:S02]  /*0090*/  IMAD.X R2, RZ, RZ, UR5, P1 ;  /* 0x00000005ff027e24 */ /* 0x004fe400088e06ff */
[----:B-1----:R-:W-:-:S05]  /*00a0*/  IMAD R18, R17, UR6, R18 ;  /* 0x0000000611127c24 */ /* 0x002fca000f8e0212 */
[----:B0-----:R-:W-:-:S13]  /*00b0*/  ISETP.GE.AND P0, PT, R18, UR7, PT ;  /* 0x0000000712007c0c */ /* 0x001fda000bf06270 */
[----:B------:R-:W-:Y:S05]  /*00c0*/  @P0 EXIT ;  /* 0x000000000000094d */ /* 0x000fea0003800000 */
[----:B------:R-:W0:Y:S01]  /*00d0*/  LDCU UR4, c[0x0][0x370] ;  /* 0x00006e00ff0477ac */ /* 0x000e220008000800 */
[----:B------:R-:W1:Y:S01]  /*00e0*/  LDCU.64 UR36, c[0x0][0x358] ;  /* 0x00006b00ff2477ac */ /* 0x000e620008000a00 */
[----:B0-----:R-:W-:-:S07]  /*00f0*/  IMAD R17, R17, UR4, RZ ;  /* 0x0000000411117c24 */ /* 0x001fce000f8e02ff */
.L_x_4:
[----:B------:R-:W0:Y:S01]  /*0100*/  LDC.64 R4, c[0x0][0x380] ;  /* 0x0000e000ff047b82 */ /* 0x000e220000000a00 */
[----:B--2---:R-:W2:Y:S01]  /*0110*/  LDCU UR4, c[0x0][0x398] ;  /* 0x00007300ff0477ac */ /* 0x004ea20008000800 */
[----:B------:R-:W-:Y:S01]  /*0120*/  BSSY.RECONVERGENT B0, `(.L_x_0) ;  /* 0x00000ad000007945 */ /* 0x000fe20003800200 */
[----:B------:R-:W-:-:S05]  /*0130*/  IMAD.MOV.U32 R0, RZ, RZ, RZ ;  /* 0x000000ffff007224 */ /* 0x000fca00078e00ff */
[----:B------:R-:W3:Y:S08]  /*0140*/  LDC.64 R6, c[0x0][0x388] ;  /* 0x0000e200ff067b82 */ /* 0x000ef00000000a00 */
[----:B------:R-:W4:Y:S01]  /*0150*/  LDC.64 R8, c[0x0][0x390] ;  /* 0x0000e400ff087b82 */ /* 0x000f220000000a00 */
[----:B0-----:R-:W-:-:S04]  /*0160*/  IMAD.WIDE R4, R18, 0x8, R4 ;  /* 0x0000000812047825 */ /* 0x001fc800078e0204 */
[----:B---3--:R-:W-:-:S04]  /*0170*/  IMAD.WIDE R6, R18, 0x8, R6 ;  /* 0x0000000812067825 */ /* 0x008fc800078e0206 */
[----:B----4-:R-:W-:Y:S01]  /*0180*/  IMAD.WIDE R8, R18, 0x8, R8 ;  /* 0x0000000812087825 */ /* 0x010fe200078e0208 */
[----:B------:R-:W-:-:S04]  /*0190*/  IADD3 R18, PT, PT, R17, R18, RZ ;  /* 0x0000001211127210 */ /* 0x000fc80007ffe0ff */
[----:B--2---:R-:W-:-:S04]  /*01a0*/  ISETP.GE.AND P0, PT, R18, UR4, PT ;  /* 0x0000000412007c0c */ /* 0x004fc8000bf06270 */
[----:B------:R-:W-:-:S09]  /*01b0*/  P2R R19, PR, RZ, 0x1 ;  /* 0x00000001ff137803 */ /* 0x000fd20000000000 */
.L_x_1:
[----:B-12---:R-:W2:Y:S04]  /*01c0*/  LDG.E.64 R10, desc[UR36][R4.64] ;  /* 0x00000024040a7981 */ /* 0x006ea8000c1e1b00 */
[----:B------:R-:W2:Y:S02]  /*01d0*/  LDG.E.64 R12, desc[UR36][R6.64] ;  /* 0x00000024060c7981 */ /* 0x000ea4000c1e1b00 */
[----:B--2---:R-:W-:-:S07]  /*01e0*/  DADD R10, R10, R12 ;  /* 0x000000000a0a7229 */ /* 0x004fce000000000c */
[----:B------:R0:W-:Y:S04]  /*01f0*/  STG.E.64 desc[UR36][R8.64], R10 ;  /* 0x0000000a08007986 */ /* 0x0001e8000c101b24 */
[----:B------:R-:W2:Y:S04]  /*0200*/  LDG.E.64 R12, desc[UR36][R4.64] ;  /* 0x00000024040c7981 */ /* 0x000ea8000c1e1b00 */
[----:B------:R-:W2:Y:S02]  /*0210*/  LDG.E.64 R14, desc[UR36][R6.64] ;  /* 0x00000024060e7981 */ /* 0x000ea4000c1e1b00 */
[----:B--2---:R-:W-:-:S07]  /*0220*/  DADD R12, R12, R14 ;  /* 0x000000000c0c7229 */ /* 0x004fce000000000e */
[----:B------:R1:W-:Y:S04]  /*0230*/  STG.E.64 desc[UR36][R8.64], R12 ;  /* 0x0000000c08007986 */ /* 0x0003e8000c101b24 */
[----:B------:R-:W2:Y:S04]  /*0240*/  LDG.E.64 R14, desc[UR36][R4.64] ;  /* 0x00000024040e7981 */ /* 0x000ea8000c1e1b00 */
[----:B------:R-:W2:Y:S02]  /*0250*/  LDG.E.64 R20, desc[UR36][R6.64] ;  /* 0x0000002406147981 */ /* 0x000ea4000c1e1b00 */
[----:B--2---:R-:W-:-:S07]  /*0260*/  DADD R14, R14, R20 ;  /* 0x000000000e0e7229 */ /* 0x004fce0000000014 */
[----:B------:R2:W-:Y:S04]  /*0270*/  STG.E.64 desc[UR36][R8.64], R14 ;  /* 0x0000000e08007986 */ /* 0x0005e8000c101b24 */
[----:B------:R-:W3:Y:S04]  /*0280*/  LDG.E.64 R20, desc[UR36][R4.64] ;  /* 0x0000002404147981 */ /* 0x000ee8000c1e1b00 */
[----:B------:R-:W3:Y:S02]  /*0290*/  LDG.E.64 R22, desc[UR36][R6.64] ;  /* 0x0000002406167981 */ /* 0x000ee4000c1e1b00 */
[----:B---3--:R-:W-:-:S07]  /*02a0*/  DADD R20, R20, R22 ;  /* 0x0000000014147229 */ /* 0x008fce0000000016 */
[----:B------:R3:W-:Y:S04]  /*02b0*/  STG.E.64 desc[UR36][R8.64], R20 ;  /* 0x0000001408007986 */ /* 0x0007e8000c101b24 */
[----:B0-----:R-:W4:Y:S04]  /*02c0*/  LDG.E.64 R10, desc[UR36][R4.64] ;  /* 0x00000024040a7981 */ /* 0x001f28000c1e1b00 */
[----:B------:R-:W4:Y:S02]  /*02d0*/  LDG.E.64 R22, desc[UR36][R6.64] ;  /* 0x0000002406167981 */ /* 0x000f24000c1e1b00 */
[----:B----4-:R-:W-:-:S07]  /*02e0*/  DADD R10, R10, R22 ;  /* 0x000000000a0a7229 */ /* 0x010fce0000000016 */
[----:B------:R0:W-:Y:S04]  /*02f0*/  STG.E.64 desc[UR36][R8.64], R10 ;  /* 0x0000000a08007986 */ /* 0x0001e8000c101b24 */
[----:B-1----:R-:W4:Y:S04]  /*0300*/  LDG.E.64 R12, desc[UR36][R4.64] ;  /* 0x00000024040c7981 */ /* 0x002f28000c1e1b00 */
[----:B------:R-:W4:Y:S02]  /*0310*/  LDG.E.64 R22, desc[UR36][R6.64] ;  /* 0x0000002406167981 */ /* 0x000f24000c1e1b00 */
[----:B----4-:R-:W-:-:S07]  /*0320*/  DADD R12, R12, R22 ;  /* 0x000000000c0c7229 */ /* 0x010fce0000000016 */
[----:B------:R1:W-:Y:S04]  /*0330*/  STG.E.64 desc[UR36][R8.64], R12 ;  /* 0x0000000c08007986 */ /* 0x0003e8000c101b24 */
[----:B--2---:R-:W2:Y:S04]  /*0340*/  LDG.E.64 R14, desc[UR36][R4.64] ;  /* 0x00000024040e7981 */ /* 0x004ea8000c1e1b00 */
[----:B------:R-:W2:Y:S02]  /*0350*/  LDG.E.64 R22, desc[UR36][R6.64] ;  /* 0x0000002406167981 */ /* 0x000ea4000c1e1b00 */
[----:B--2---:R-:W-:-:S07]  /*0360*/  DADD R14, R14, R22 ;  /* 0x000000000e0e7229 */ /* 0x004fce0000000016 */
[----:B------:R2:W-:Y:S04]  /*0370*/  STG.E.64 desc[UR36][R8.64], R14 ;  /* 0x0000000e08007986 */ /* 0x0005e8000c101b24 */
[----:B---3--:R-:W3:Y:S04]  /*0380*/  LDG.E.64 R20, desc[UR36][R4.64] ;  /* 0x0000002404147981 */ /* 0x008ee8000c1e1b00 */
        /* <DEDUP_REMOVED lines=90> */
[----:B------:R-:W-:Y:S04]  /*0930*/  STG.E.64 desc[UR36][R8.64], R22 ;  /* 0x0000001608007986 */ /* 0x000fe8000c101b24 */
[----:B------:R-:W3:Y:S04]  /*0940*/  LDG.E.64 R12, desc[UR36][R4.64] ;  /* 0x00000024040c7981 */ /* 0x000ee8000c1e1b00 */
[----:B--2---:R-:W3:Y:S02]  /*0950*/  LDG.E.64 R14, desc[UR36][R6.64] ;  /* 0x00000024060e7981 */ /* 0x004ee4000c1e1b00 */
[----:B---3--:R-:W-:-:S07]  /*0960*/  DADD R20, R12, R14 ;  /* 0x000000000c147229 */ /* 0x008fce000000000e */
[----:B------:R1:W-:Y:S04]  /*0970*/  STG.E.64 desc[UR36][R8.64], R20 ;  /* 0x0000001408007986 */ /* 0x0003e8000c101b24 */
[----:B------:R-:W2:Y:S04]  /*0980*/  LDG.E.64 R12, desc[UR36][R4.64] ;  /* 0x00000024040c7981 */ /* 0x000ea8000c1e1b00 */
[----:B------:R-:W2:Y:S02]  /*0990*/  LDG.E.64 R14, desc[UR36][R6.64] ;  /* 0x00000024060e7981 */ /* 0x000ea4000c1e1b00 */
[----:B--2---:R-:W-:-:S07]  /*09a0*/  DADD R24, R12, R14 ;  /* 0x000000000c187229 */ /* 0x004fce000000000e */
[----:B------:R-:W-:Y:S04]  /*09b0*/  STG.E.64 desc[UR36][R8.64], R24 ;  /* 0x0000001808007986 */ /* 0x000fe8000c101b24 */
[----:B0-----:R-:W2:Y:S04]  /*09c0*/  LDG.E.64 R10, desc[UR36][R4.64] ;  /* 0x00000024040a7981 */ /* 0x001ea8000c1e1b00 */
        /* <DEDUP_REMOVED lines=8> */
[----:B-1----:R-:W3:Y:S02]  /*0a50*/  LDG.E.64 R20, desc[UR36][R6.64] ;  /* 0x0000002406147981 */ /* 0x002ee4000c1e1b00 */
[----:B---3--:R-:W-:-:S07]  /*0a60*/  DADD R14, R14, R20 ;  /* 0x000000000e0e7229 */ /* 0x008fce0000000014 */
        /* <DEDUP_REMOVED lines=9> */
[----:B--2---:R-:W2:Y:S04]  /*0b00*/  LDG.E.64 R12, desc[UR36][R4.64] ;  /* 0x00000024040c7981 */ /* 0x004ea8000c1e1b00 */
[----:B------:R-:W2:Y:S02]  /*0b10*/  LDG.E.64 R22, desc[UR36][R6.64] ;  /* 0x0000002406167981 */ /* 0x000ea4000c1e1b00 */
[----:B--2---:R-:W-:-:S07]  /*0b20*/  DADD R12, R12, R22 ;  /* 0x000000000c0c7229 */ /* 0x004fce0000000016 */
[----:B------:R2:W-:Y:S04]  /*0b30*/  STG.E.64 desc[UR36][R8.64], R12 ;  /* 0x0000000c08007986 */ /* 0x0005e8000c101b24 */
[----:B-1----:R-:W4:Y:S04]  /*0b40*/  LDG.E.64 R14, desc[UR36][R4.64] ;  /* 0x00000024040e7981 */ /* 0x002f28000c1e1b00 */
[----:B------:R-:W4:Y:S02]  /*0b50*/  LDG.E.64 R22, desc[UR36][R6.64] ;  /* 0x0000002406167981 */ /* 0x000f24000c1e1b00 */
[----:B----4-:R-:W-:-:S07]  /*0b60*/  DADD R14, R14, R22 ;  /* 0x000000000e0e7229 */ /* 0x010fce0000000016 */
[----:B------:R2:W-:Y:S04]  /*0b70*/  STG.E.64 desc[UR36][R8.64], R14 ;  /* 0x0000000e08007986 */ /* 0x0005e8000c101b24 */
[----:B---3--:R-:W0:Y:S04]  /*0b80*/  LDG.E.64 R20, desc[UR36][R4.64] ;  /* 0x0000002404147981 */ /* 0x008e28000c1e1b00 */
[----:B------:R-:W0:Y:S01]  /*0b90*/  LDG.E.64 R22, desc[UR36][R6.64] ;  /* 0x0000002406167981 */ /* 0x000e22000c1e1b00 */
[----:B------:R-:W-:-:S04]  /*0ba0*/  IADD3 R0, PT, PT, R0, 0x28, RZ ;  /* 0x0000002800007810 */ /* 0x000fc80007ffe0ff */
[----:B------:R-:W-:Y:S01]  /*0bb0*/  ISETP.NE.AND P0, PT, R0, 0x3e8, PT ;  /* 0x000003e80000780c */ /* 0x000fe20003f05270 */
[----:B0-----:R-:W-:-:S07]  /*0bc0*/  DADD R10, R20, R22 ;  /* 0x00000000140a7229 */ /* 0x001fce0000000016 */
[----:B------:R2:W-:Y:S05]  /*0bd0*/  STG.E.64 desc[UR36][R8.64], R10 ;  /* 0x0000000a08007986 */ /* 0x0005ea000c101b24 */
[----:B------:R-:W-:Y:S05]  /*0be0*/  @P0 BRA `(.L_x_1) ;  /* 0xfffffff400740947 */ /* 0x000fea000383ffff */
[----:B------:R-:W-:Y:S05]  /*0bf0*/  BSYNC.RECONVERGENT B0 ;  /* 0x0000000000007941 */ /* 0x000fea0003800200 */
.L_x_0:
[----:B------:R-:W-:Y:S01]  /*0c00*/  DSETP.GT.AND P0, PT, R10, 67108864, PT ;  /* 0x419000000a00742a */ /* 0x000fe20003f04000 */
[----:B------:R-:W-:-:S13]  /*0c10*/  BSSY.RECONVERGENT B6, `(.L_x_2) ;  /* 0x000000c000067945 */ /* 0x000fda0003800200 */
[----:B------:R-:W-:Y:S05]  /*0c20*/  @!P0 BRA `(.L_x_3) ;  /* 0x0000000000288947 */ /* 0x000fea0003800000 */
[----:B------:R-:W-:Y:S01]  /*0c30*/  MOV R0, 0x0 ;  /* 0x0000000000007802 */ /* 0x000fe20000000f00 */
[----:B------:R0:W-:Y:S01]  /*0c40*/  STL.64 [R1], R10 ;  /* 0x0000000a01007387 */ /* 0x0001e20000100a00 */
[----:B------:R-:W1:Y:S01]  /*0c50*/  LDCU.64 UR4, c[0x4][0x8] ;  /* 0x01000100ff0477ac */ /* 0x000e620008000a00 */
[----:B------:R-:W-:Y:S01]  /*0c60*/  IMAD.MOV.U32 R6, RZ, RZ, R16 ;  /* 0x000000ffff067224 */ /* 0x000fe200078e0010 */
[----:B--2---:R0:W2:Y:S01]  /*0c70*/  LDC.64 R8, c[0x4][R0] ;  /* 0x0100000000087b82 */ /* 0x0040a20000000a00 */
[----:B------:R-:W-:Y:S01]  /*0c80*/  MOV R7, R2 ;  /* 0x0000000200077202 */ /* 0x000fe20000000f00 */
[----:B-1----:R-:W-:Y:S01]  /*0c90*/  IMAD.U32 R4, RZ, RZ, UR4 ;  /* 0x00000004ff047e24 */ /* 0x002fe2000f8e00ff */
[----:B0-----:R-:W-:-:S07]  /*0ca0*/  MOV R5, UR5 ;  /* 0x0000000500057c02 */ /* 0x001fce0008000f00 */
[----:B------:R-:W-:-:S07]  /*0cb0*/  LEPC R20, `(.L_x_3) ;  /* 0x000000001014794e */ /* 0x000fce0000000000 */
[----:B--2---:R-:W-:Y:S05]  /*0cc0*/  CALL.ABS.NOINC R8 ;  /* 0x0000000008007343 */ /* 0x004fea0003c00000 */
.L_x_3:
[----:B------:R-:W-:Y:S05]  /*0cd0*/  BSYNC.RECONVERGENT B6 ;  /* 0x0000000000067941 */ /* 0x000fea0003800200 */
.L_x_2:
[----:B------:R-:W-:-:S13]  /*0ce0*/  ISETP.NE.AND P6, PT, R19, RZ, PT ;  /* 0x000000ff1300720c */ /* 0x000fda0003fc5270 */
[----:B------:R-:W-:Y:S05]  /*0cf0*/  @!P6 BRA `(.L_x_4) ;  /* 0xfffffff40000e947 */ /* 0x000fea000383ffff */
[----:B------:R-:W-:Y:S05]  /*0d00*/  EXIT ;  /* 0x000000000000794d */ /* 0x000fea0003800000 */
.L_x_5:
[----:B------:R-:W-:-:S00]  /*0d10*/  BRA `(.L_x_5) ;  /* 0xfffffffc00fc7947 */ /* 0x000fc0000383ffff */
[----:B------:R-:W-:-:S00]  /*0d20*/  NOP ;  /* 0x0000000000007918 */ /* 0x000fc00000000000 */
        /* <DEDUP_REMOVED lines=13> */
.L_x_6:


//--------------------- .nv.global.init           --------------------------
	.section	.nv.global.init,"aw",@progbits
.nv.global.init:
	.type		$str,@object
	.size		$str,(.L_0 - $str)
$str:
        /*0000*/ 	.byte	0x25, 0x66, 0x0a, 0x00
.L_0:


//--------------------- .nv.shared.reserved.0     --------------------------
	.section	.nv.shared.reserved.0,"aw",@nobits
	.weak		__nv_reservedSMEM_offset_0_alias
	.size		__nv_reservedSMEM_offset_0_alias, 0, 64
	.other		__nv_reservedSMEM_offset_0_alias,@"STO_CUDA_RESERVED_SHARED STV_DEFAULT"
__nv_reservedSMEM_offset_0_alias:
	.zero		0
	.zero		64


//--------------------- .nv.constant0._Z9vectorAddPdS_S_i --------------------------
	.section	.nv.constant0._Z9vectorAddPdS_S_i,"a",@progbits
	.sectionflags	@""
	.align	4
.nv.constant0._Z9vectorAddPdS_S_i:
	.zero		924


//--------------------- SYMBOLS --------------------------

	.type		.nv.reservedSmem.offset0,@object
	.size		.nv.reservedSmem.offset0,0x4
	.type		vprintf,@function
